	.headerflags	@"EF_CUDA_TEXMODE_UNIFIED EF_CUDA_64BIT_ADDRESS EF_CUDA_ACCELERATORS EF_CUDA_SM90 EF_CUDA_VIRTUAL_SM(EF_CUDA_SM90)"
	.elftype	@"ET_EXEC"


//--------------------- .nv.info                  --------------------------
	.section	.nv.info,"",@"SHT_CUDA_INFO"
	.align	4


	//----- nvinfo : EIATTR_REGCOUNT
	.align		4
        /*0000*/ 	.byte	0x04, 0x2f
        /*0002*/ 	.short	(.L_5 - .L_4)
	.align		4
.L_4:
        /*0004*/ 	.word	index@(triton_red_fused__to_copy_add_embedding_mean_mul_pow_rsqrt_0)
        /*0008*/ 	.word	0x00000018


	//----- nvinfo : EIATTR_MIN_STACK_SIZE
	.align		4
.L_5:
        /*000c*/ 	.byte	0x04, 0x12
        /*000e*/ 	.short	(.L_7 - .L_6)
	.align		4
.L_6:
        /*0010*/ 	.word	index@(triton_red_fused__to_copy_add_embedding_mean_mul_pow_rsqrt_0)
        /*0014*/ 	.word	0x00000000


	//----- nvinfo : EIATTR_FRAME_SIZE
	.align		4
.L_7:
        /*0018*/ 	.byte	0x04, 0x11
        /*001a*/ 	.short	(.L_9 - .L_8)
	.align		4
.L_8:
        /*001c*/ 	.word	index@(triton_red_fused__to_copy_add_embedding_mean_mul_pow_rsqrt_0)
        /*0020*/ 	.word	0x00000000


	//----- nvinfo : EIATTR_MIN_STACK_SIZE
	.align		4
.L_9:
        /*0024*/ 	.byte	0x04, 0x12
        /*0026*/ 	.short	(.L_11 - .L_10)
	.align		4
.L_10:
        /*0028*/ 	.word	index@(triton_red_fused__to_copy_add_embedding_mean_mul_pow_rsqrt_0)
        /*002c*/ 	.word	0x00000000
.L_11:


//--------------------- .nv.info.triton_red_fused__to_copy_add_embedding_mean_mul_pow_rsqrt_0 --------------------------
	.section	.nv.info.triton_red_fused__to_copy_add_embedding_mean_mul_pow_rsqrt_0,"",@"SHT_CUDA_INFO"
	.sectionflags	@""
	.align	4


	//----- nvinfo : EIATTR_CUDA_API_VERSION
	.align		4
        /*0000*/ 	.byte	0x04, 0x37
        /*0002*/ 	.short	(.L_13 - .L_12)
.L_12:
        /*0004*/ 	.word	0x0000007c


	//----- nvinfo : EIATTR_KPARAM_INFO
	.align		4
.L_13:
        /*0008*/ 	.byte	0x04, 0x17
        /*000a*/ 	.short	(.L_15 - .L_14)
.L_14:
        /*000c*/ 	.word	0x00000000
        /*0010*/ 	.short	0x0008
        /*0012*/ 	.short	0x0038
        /*0014*/ 	.byte	0x00, 0xf4, 0x21, 0x00


	//----- nvinfo : EIATTR_KPARAM_INFO
	.align		4
.L_15:
        /*0018*/ 	.byte	0x04, 0x17
        /*001a*/ 	.short	(.L_17 - .L_16)
.L_16:
        /*001c*/ 	.word	0x00000000
        /*0020*/ 	.short	0x0007
        /*0022*/ 	.short	0x0034
        /*0024*/ 	.byte	0x00, 0xf0, 0x11, 0x00


	//----- nvinfo : EIATTR_KPARAM_INFO
	.align		4
.L_17:
        /*0028*/ 	.byte	0x04, 0x17
        /*002a*/ 	.short	(.L_19 - .L_18)
.L_18:
        /*002c*/ 	.word	0x00000000
        /*0030*/ 	.short	0x0006
        /*0032*/ 	.short	0x0030
        /*0034*/ 	.byte	0x00, 0xf0, 0x11, 0x00


	//----- nvinfo : EIATTR_KPARAM_INFO
	.align		4
.L_19:
        /*0038*/ 	.byte	0x04, 0x17
        /*003a*/ 	.short	(.L_21 - .L_20)
.L_20:
        /*003c*/ 	.word	0x00000000
        /*0040*/ 	.short	0x0005
        /*0042*/ 	.short	0x0028
        /*0044*/ 	.byte	0x00, 0xf4, 0x21, 0x00


	//----- nvinfo : EIATTR_KPARAM_INFO
	.align		4
.L_21:
        /*0048*/ 	.byte	0x04, 0x17
        /*004a*/ 	.short	(.L_23 - .L_22)
.L_22:
        /*004c*/ 	.word	0x00000000
        /*0050*/ 	.short	0x0004
        /*0052*/ 	.short	0x0020
        /*0054*/ 	.byte	0x00, 0xf4, 0x21, 0x00


	//----- nvinfo : EIATTR_KPARAM_INFO
	.align		4
.L_23:
        /*0058*/ 	.byte	0x04, 0x17
        /*005a*/ 	.short	(.L_25 - .L_24)
.L_24:
        /*005c*/ 	.word	0x00000000
        /*0060*/ 	.short	0x0003
        /*0062*/ 	.short	0x0018
        /*0064*/ 	.byte	0x00, 0xf4, 0x21, 0x00


	//----- nvinfo : EIATTR_KPARAM_INFO
	.align		4
.L_25:
        /*0068*/ 	.byte	0x04, 0x17
        /*006a*/ 	.short	(.L_27 - .L_26)
.L_26:
        /*006c*/ 	.word	0x00000000
        /*0070*/ 	.short	0x0002
        /*0072*/ 	.short	0x0010
        /*0074*/ 	.byte	0x00, 0xf4, 0x21, 0x00


	//----- nvinfo : EIATTR_KPARAM_INFO
	.align		4
.L_27:
        /*0078*/ 	.byte	0x04, 0x17
        /*007a*/ 	.short	(.L_29 - .L_28)
.L_28:
        /*007c*/ 	.word	0x00000000
        /*0080*/ 	.short	0x0001
        /*0082*/ 	.short	0x0008
        /*0084*/ 	.byte	0x00, 0xf4, 0x21, 0x00


	//----- nvinfo : EIATTR_KPARAM_INFO
	.align		4
.L_29:
        /*0088*/ 	.byte	0x04, 0x17
        /*008a*/ 	.short	(.L_31 - .L_30)
.L_30:
        /*008c*/ 	.word	0x00000000
        /*0090*/ 	.short	0x0000
        /*0092*/ 	.short	0x0000
        /*0094*/ 	.byte	0x00, 0xf4, 0x21, 0x00


	//----- nvinfo : EIATTR_SPARSE_MMA_MASK
	.align		4
.L_31:
        /*0098*/ 	.byte	0x03, 0x50
        /*009a*/ 	.short	0x0000


	//----- nvinfo : EIATTR_MAXREG_COUNT
	.align		4
        /*009c*/ 	.byte	0x03, 0x1b
        /*009e*/ 	.short	0x0080


	//----- nvinfo : EIATTR_EXTERNS
	.align		4
        /*00a0*/ 	.byte	0x04, 0x0f
        /*00a2*/ 	.short	(.L_33 - .L_32)


	//   ....[0]....
	.align		4
.L_32:
        /*00a4*/ 	.word	index@(__assertfail)


	//----- nvinfo : EIATTR_COOP_GROUP_MASK_REGIDS
	.align		4
.L_33:
        /*00a8*/ 	.byte	0x04, 0x29
        /*00aa*/ 	.short	(.L_35 - .L_34)


	//   ....[0]....
.L_34:
        /*00ac*/ 	.word	0xffffffff


	//   ....[1]....
        /*00b0*/ 	.word	0xffffffff


	//   ....[2]....
        /*00b4*/ 	.word	0xffffffff


	//   ....[3]....
        /*00b8*/ 	.word	0xffffffff


	//   ....[4]....
        /*00bc*/ 	.word	0xffffffff


	//   ....[5]....
        /*00c0*/ 	.word	0xffffffff


	//   ....[6]....
        /*00c4*/ 	.word	0xffffffff


	//   ....[7]....
        /*00c8*/ 	.word	0xffffffff


	//   ....[8]....
        /*00cc*/ 	.word	0xffffffff


	//----- nvinfo : EIATTR_COOP_GROUP_INSTR_OFFSETS
	.align		4
.L_35:
        /*00d0*/ 	.byte	0x04, 0x28
        /*00d2*/ 	.short	(.L_37 - .L_36)


	//   ....[0]....
.L_36:
        /*00d4*/ 	.word	0x00000470


	//   ....[1]....
        /*00d8*/ 	.word	0x00000490


	//   ....[2]....
        /*00dc*/ 	.word	0x000004c0


	//   ....[3]....
        /*00e0*/ 	.word	0x000004f0


	//   ....[4]....
        /*00e4*/ 	.word	0x00000510


	//   ....[5]....
        /*00e8*/ 	.word	0x00000590


	//   ....[6]....
        /*00ec*/ 	.word	0x000005b0


	//   ....[7]....
        /*00f0*/ 	.word	0x000005e0


	//   ....[8]....
        /*00f4*/ 	.word	0x00000610


	//----- nvinfo : EIATTR_SYSCALL_OFFSETS
	.align		4
.L_37:
        /*00f8*/ 	.byte	0x04, 0x46
        /*00fa*/ 	.short	(.L_39 - .L_38)


	//   ....[0]....
.L_38:
        /*00fc*/ 	.word	0x00000ae0


	//----- nvinfo : EIATTR_EXIT_INSTR_OFFSETS
	.align		4
.L_39:
        /*0100*/ 	.byte	0x04, 0x1c
        /*0102*/ 	.short	(.L_41 - .L_40)


	//   ....[0]....
.L_40:
        /*0104*/ 	.word	0x000009c0


	//   ....[1]....
        /*0108*/ 	.word	0x000009e0


	//----- nvinfo : EIATTR_REQNTID
	.align		4
.L_41:
        /*010c*/ 	.byte	0x04, 0x10
        /*010e*/ 	.short	(.L_43 - .L_42)
.L_42:
        /*0110*/ 	.word	0x00000200
        /*0114*/ 	.word	0x00000001
        /*0118*/ 	.word	0x00000001


	//----- nvinfo : EIATTR_CBANK_PARAM_SIZE
	.align		4
.L_43:
        /*011c*/ 	.byte	0x03, 0x19
        /*011e*/ 	.short	0x0040


	//----- nvinfo : EIATTR_PARAM_CBANK
	.align		4
        /*0120*/ 	.byte	0x04, 0x0a
        /*0122*/ 	.short	(.L_45 - .L_44)
	.align		4
.L_44:
        /*0124*/ 	.word	index@(.nv.constant0.triton_red_fused__to_copy_add_embedding_mean_mul_pow_rsqrt_0)
        /*0128*/ 	.short	0x0210
        /*012a*/ 	.short	0x0040


	//----- nvinfo : EIATTR_SW_WAR
	.align		4
.L_45:
        /*012c*/ 	.byte	0x04, 0x36
        /*012e*/ 	.short	(.L_47 - .L_46)
.L_46:
        /*0130*/ 	.word	0x00000008
.L_47:


//--------------------- .nv.callgraph             --------------------------
	.section	.nv.callgraph,"",@"SHT_CUDA_CALLGRAPH"
	.align	4
	.sectionentsize	8
	.align		4
        /*0000*/ 	.word	0x00000000
	.align		4
        /*0004*/ 	.word	0xffffffff
	.align		4
        /*0008*/ 	.word	index@(triton_red_fused__to_copy_add_embedding_mean_mul_pow_rsqrt_0)
	.align		4
        /*000c*/ 	.word	index@(__assertfail)
	.align		4
        /*0010*/ 	.word	0x00000000
	.align		4
        /*0014*/ 	.word	0xfffffffe
	.align		4
        /*0018*/ 	.word	0x00000000
	.align		4
        /*001c*/ 	.word	0xfffffffd
	.align		4
        /*0020*/ 	.word	0x00000000
	.align		4
        /*0024*/ 	.word	0xfffffffc


//--------------------- .nv.constant4             --------------------------
	.section	.nv.constant4,"a",@progbits
	.align	8
	.align		8
.nv.constant4:
        /*0000*/ 	.dword	__assertfail
	.align		8
        /*0008*/ 	.dword	assertFunc_0
	.align		8
        /*0010*/ 	.dword	assertFile_0
	.align		8
        /*0018*/ 	.dword	assertMessage_0
	.align		8
        /*0020*/ 	.dword	_$_str


//--------------------- .text.triton_red_fused__to_copy_add_embedding_mean_mul_pow_rsqrt_0 --------------------------
	.section	.text.triton_red_fused__to_copy_add_embedding_mean_mul_pow_rsqrt_0,"ax",@progbits
	.sectionflags	@"SHF_BARRIERS=1"
	.align	128
        .global         triton_red_fused__to_copy_add_embedding_mean_mul_pow_rsqrt_0
        .type           triton_red_fused__to_copy_add_embedding_mean_mul_pow_rsqrt_0,@function
        .size           triton_red_fused__to_copy_add_embedding_mean_mul_pow_rsqrt_0,(.L_x_3 - triton_red_fused__to_copy_add_embedding_mean_mul_pow_rsqrt_0)
        .other          triton_red_fused__to_copy_add_embedding_mean_mul_pow_rsqrt_0,@"STO_CUDA_ENTRY STV_DEFAULT"
triton_red_fused__to_copy_add_embedding_mean_mul_pow_rsqrt_0:
.text.triton_red_fused__to_copy_add_embedding_mean_mul_pow_rsqrt_0:
[----:B------:R-:W0:Y:S02]  /*0000*/  LDC R1, c[0x0][0x28] ;  /* 0x00000a00ff017b82 */ /* 0x000e240000000800 */
[----:B------:R-:W1:Y:S01]  /*0010*/  S2R R0, SR_CTAID.X ;  /* 0x0000000000007919 */ /* 0x000e620000002500 */
[----:B------:R-:W2:Y:S01]  /*0020*/  LDC.64 R2, c[0x0][0x218] ;  /* 0x00008600ff027b82 */ /* 0x000ea20000000a00 */
[----:B------:R-:W-:Y:S01]  /*0030*/  ULDC UR8, c[0x0][0x240] ;  /* 0x0000900000087ab9 */ /* 0x000fe20000000800 */
[----:B------:R-:W-:Y:S01]  /*0040*/  CS2R R6, SRZ ;  /* 0x0000000000067805 */ /* 0x000fe2000001ff00 */
[----:B------:R-:W-:Y:S01]  /*0050*/  ULDC.64 UR6, c[0x0][0x208] ;  /* 0x0000820000067ab9 */ /* 0x000fe20000000a00 */
[C---:B-1----:R-:W-:Y:S01]  /*0060*/  ISETP.GE.AND P1, PT, R0.reuse, UR8, PT ;  /* 0x0000000800007c0c */ /* 0x042fe2000bf26270 */
[----:B--2---:R-:W-:-:S12]  /*0070*/  IMAD.WIDE R2, R0, 0x8, R2 ;  /* 0x0000000800027825 */ /* 0x004fd800078e0202 */
[----:B------:R-:W2:Y:S01]  /*0080*/  @!P1 LDG.E.EL.64 R6, desc[UR6][R2.64] ;  /* 0x0000000602069981 */ /* 0x000ea2000c2e1b00 */
[----:B------:R-:W-:-:S06]  /*0090*/  CS2R R4, SRZ ;  /* 0x0000000000047805 */ /* 0x000fcc000001ff00 */
[----:B------:R1:W5:Y:S01]  /*00a0*/  @!P1 LDG.E.EL.64 R4, desc[UR6][R2.64] ;  /* 0x0000000602049981 */ /* 0x000362000c2e1b00 */
[----:B--2---:R-:W-:Y:S02]  /*00b0*/  IADD3 R9, P2, R6, 0x1f500, RZ ;  /* 0x0001f50006097810 */ /* 0x004fe40007f5e0ff */
[----:B------:R-:W-:Y:S02]  /*00c0*/  ISETP.GE.AND P0, PT, R7, RZ, PT ;  /* 0x000000ff0700720c */ /* 0x000fe40003f06270 */
[----:B------:R-:W-:Y:S02]  /*00d0*/  IADD3.X R11, RZ, R7, RZ, P2, !PT ;  /* 0x00000007ff0b7210 */ /* 0x000fe400017fe4ff */
[----:B------:R-:W-:Y:S02]  /*00e0*/  SEL R6, R9, R6, !P0 ;  /* 0x0000000609067207 */ /* 0x000fe40004000000 */
[----:B------:R-:W-:Y:S02]  /*00f0*/  SEL R7, R11, R7, !P0 ;  /* 0x000000070b077207 */ /* 0x000fe40004000000 */
[----:B------:R-:W-:-:S02]  /*0100*/  ISETP.GT.U32.AND P0, PT, R6, 0x1f4ff, PT ;  /* 0x0001f4ff0600780c */ /* 0x000fc40003f04070 */
[----:B------:R-:W-:Y:S02]  /*0110*/  ISETP.LT.AND P2, PT, R0, UR8, PT ;  /* 0x0000000800007c0c */ /* 0x000fe4000bf41270 */
[----:B------:R-:W-:-:S13]  /*0120*/  ISETP.GT.U32.AND.EX P0, PT, R7, RZ, PT, P0 ;  /* 0x000000ff0700720c */ /* 0x000fda0003f04100 */
[----:B-1----:R-:W-:Y:S05]  /*0130*/  @P0 BRA P2, `(.L_x_0) ;  /* 0x00000008002c0947 */ /* 0x002fea0001000000 */
[----:B------:R-:W1:Y:S01]  /*0140*/  S2R R19, SR_TID.X ;  /* 0x0000000000137919 */ /* 0x000e620000002100 */
[----:B------:R-:W2:Y:S01]  /*0150*/  LDC.64 R8, c[0x0][0x220] ;  /* 0x00008800ff087b82 */ /* 0x000ea20000000a00 */
[C---:B-----5:R-:W-:Y:S02]  /*0160*/  SHF.L.U32 R2, R4.reuse, 0xc, RZ ;  /* 0x0000000c04027819 */ /* 0x060fe400000006ff */
[----:B------:R-:W-:-:S05]  /*0170*/  SHF.L.U64.HI R7, R4, 0xc, R5 ;  /* 0x0000000c04077819 */ /* 0x000fca0000010205 */
[----:B------:R-:W-:Y:S01]  /*0180*/  BAR.SYNC.DEFER_BLOCKING 0x0 ;  /* 0x0000000000007b1d */ /* 0x000fe20000010000 */
[----:B------:R-:W-:Y:S02]  /*0190*/  IADD3 R3, P2, R2, 0x1f500000, RZ ;  /* 0x1f50000002037810 */ /* 0x000fe40007f5e0ff */
[----:B------:R-:W-:Y:S02]  /*01a0*/  ISETP.GE.AND P0, PT, R5, RZ, PT ;  /* 0x000000ff0500720c */ /* 0x000fe40003f06270 */
[----:B------:R-:W-:Y:S02]  /*01b0*/  IADD3.X R4, RZ, R7, RZ, P2, !PT ;  /* 0x00000007ff047210 */ /* 0x000fe400017fe4ff */
[----:B------:R-:W-:Y:S02]  /*01c0*/  SEL R3, R3, R2, !P0 ;  /* 0x0000000203037207 */ /* 0x000fe40004000000 */
[----:B------:R-:W-:Y:S02]  /*01d0*/  SEL R4, R4, R7, !P0 ;  /* 0x0000000704047207 */ /* 0x000fe40004000000 */
[----:B--2---:R-:W-:-:S04]  /*01e0*/  LEA R2, P0, R3, R8, 0x1 ;  /* 0x0000000803027211 */ /* 0x004fc800078008ff */
[----:B------:R-:W-:Y:S02]  /*01f0*/  LEA.HI.X R3, R3, R9, R4, 0x1, P0 ;  /* 0x0000000903037211 */ /* 0x000fe400000f0c04 */
[----:B------:R-:W-:Y:S02]  /*0200*/  CS2R R4, SRZ ;  /* 0x0000000000047805 */ /* 0x000fe4000001ff00 */
[----:B-1----:R-:W-:-:S04]  /*0210*/  SHF.L.U32 R10, R19, 0x2, RZ ;  /* 0x00000002130a7819 */ /* 0x002fc800000006ff */
[----:B------:R-:W-:-:S05]  /*0220*/  LOP3.LUT R7, R10, 0x7fc, RZ, 0xc0, !PT ;  /* 0x000007fc0a077812 */ /* 0x000fca00078ec0ff */
[----:B------:R-:W-:Y:S02]  /*0230*/  IMAD.WIDE.U32 R12, R7, 0x2, R2 ;  /* 0x00000002070c7825 */ /* 0x000fe400078e0002 */
[----:B------:R-:W1:Y:S03]  /*0240*/  LDC.64 R2, c[0x0][0x230] ;  /* 0x00008c00ff027b82 */ /* 0x000e660000000a00 */
[----:B------:R-:W2:Y:S01]  /*0250*/  @!P1 LDG.E.EF.64 R4, desc[UR6][R12.64] ;  /* 0x000000060c049981 */ /* 0x000ea2000c0e1b00 */
[----:B------:R-:W-:Y:S02]  /*0260*/  LEA R6, R0, R7, 0xc ;  /* 0x0000000700067211 */ /* 0x000fe400078e60ff */
[----:B------:R-:W-:-:S03]  /*0270*/  CS2R R8, SRZ ;  /* 0x0000000000087805 */ /* 0x000fc6000001ff00 */
[----:B-1----:R-:W-:-:S05]  /*0280*/  IMAD.WIDE R2, R6, 0x2, R2 ;  /* 0x0000000206027825 */ /* 0x002fca00078e0202 */
[----:B--2---:R1:W-:Y:S01]  /*0290*/  @!P1 STG.E.64 desc[UR6][R2.64], R4 ;  /* 0x0000000402009986 */ /* 0x0043e2000c101b06 */
[----:B------:R-:W-:Y:S06]  /*02a0*/  BAR.SYNC.DEFER_BLOCKING 0x0 ;  /* 0x0000000000007b1d */ /* 0x000fec0000010000 */
[----:B------:R-:W2:Y:S01]  /*02b0*/  @!P1 LDG.E.EF.64 R8, desc[UR6][R12.64+0x1000] ;  /* 0x001000060c089981 */ /* 0x000ea2000c0e1b00 */
[----:B------:R-:W-:Y:S01]  /*02c0*/  HADD2.F32 R14, -RZ, R4.H0_H0 ;  /* 0x20000004ff0e7230 */ /* 0x000fe20000004100 */
[----:B------:R-:W3:Y:S01]  /*02d0*/  S2UR UR5, SR_CgaCtaId ;  /* 0x00000000000579c3 */ /* 0x000ee20000008800 */
[----:B------:R-:W-:Y:S01]  /*02e0*/  HADD2.F32 R15, -RZ, R4.H1_H1 ;  /* 0x30000004ff0f7230 */ /* 0x000fe20000004100 */
[C---:B------:R-:W-:Y:S01]  /*02f0*/  LOP3.LUT P0, RZ, R19.reuse, 0x1f, RZ, 0xc0, !PT ;  /* 0x0000001f13ff7812 */ /* 0x040fe2000780c0ff */
[----:B------:R-:W-:Y:S01]  /*0300*/  HADD2.F32 R18, -RZ, R5.H0_H0 ;  /* 0x20000005ff127230 */ /* 0x000fe20000004100 */
[----:B------:R-:W-:Y:S01]  /*0310*/  UMOV UR4, 0x400 ;  /* 0x0000040000047882 */ /* 0x000fe20000000000 */
[----:B-1----:R-:W-:Y:S01]  /*0320*/  HADD2.F32 R5, -RZ, R5.H1_H1 ;  /* 0x30000005ff057230 */ /* 0x002fe20000004100 */
[----:B------:R-:W-:Y:S01]  /*0330*/  ISETP.GE.AND P2, PT, R19, 0x10, PT ;  /* 0x000000101300780c */ /* 0x000fe20003f46270 */
[----:B---3--:R-:W-:Y:S01]  /*0340*/  UPRMT UR4, UR5, 0x654, UR4 ;  /* 0x0000065405047896 */ /* 0x008fe20008000004 */
[----:B--2---:R-:W-:Y:S01]  /*0350*/  HADD2.F32 R16, -RZ, R8.H1_H1 ;  /* 0x30000008ff107230 */ /* 0x004fe20000004100 */
[----:B------:R1:W-:Y:S01]  /*0360*/  @!P1 STG.E.64 desc[UR6][R2.64+0x1000], R8 ;  /* 0x0010000802009986 */ /* 0x0003e2000c101b06 */
[----:B------:R-:W-:-:S02]  /*0370*/  HADD2.F32 R17, -RZ, R8.H0_H0 ;  /* 0x20000008ff117230 */ /* 0x000fc40000004100 */
[----:B------:R-:W-:Y:S02]  /*0380*/  HADD2.F32 R20, -RZ, R9.H0_H0 ;  /* 0x20000009ff147230 */ /* 0x000fe40000004100 */
[----:B------:R-:W-:Y:S01]  /*0390*/  FMUL R16, R16, R16 ;  /* 0x0000001010107220 */ /* 0x000fe20000400000 */
[----:B------:R-:W-:Y:S02]  /*03a0*/  HADD2.F32 R4, -RZ, R9.H1_H1 ;  /* 0x30000009ff047230 */ /* 0x000fe40000004100 */
[----:B------:R-:W-:Y:S01]  /*03b0*/  FMUL R17, R17, R17 ;  /* 0x0000001111117220 */ /* 0x000fe20000400000 */
[----:B------:R-:W-:Y:S01]  /*03c0*/  FMUL R21, R20, R20 ;  /* 0x0000001414157220 */ /* 0x000fe20000400000 */
[----:B------:R-:W-:Y:S02]  /*03d0*/  FFMA R12, R15, R15, R16 ;  /* 0x0000000f0f0c7223 */ /* 0x000fe40000000010 */
[----:B------:R-:W-:Y:S01]  /*03e0*/  FFMA R17, R14, R14, R17 ;  /* 0x0000000e0e117223 */ /* 0x000fe20000000011 */
[----:B------:R-:W-:Y:S01]  /*03f0*/  FMUL R4, R4, R4 ;  /* 0x0000000404047220 */ /* 0x000fe20000400000 */
[----:B------:R-:W-:-:S02]  /*0400*/  FFMA R21, R18, R18, R21 ;  /* 0x0000001212157223 */ /* 0x000fc40000000015 */
[----:B------:R-:W-:Y:S01]  /*0410*/  FADD R12, R12, R17 ;  /* 0x000000110c0c7221 */ /* 0x000fe20000000000 */
[----:B------:R-:W-:Y:S01]  /*0420*/  FFMA R5, R5, R5, R4 ;  /* 0x0000000505057223 */ /* 0x000fe20000000004 */
[----:B-1----:R-:W-:Y:S02]  /*0430*/  HFMA2.MMA R9, -RZ, RZ, 0.6875, 0 ;  /* 0x39800000ff097435 */ /* 0x002fe400000001ff */
[----:B------:R-:W-:-:S04]  /*0440*/  FADD R12, R21, R12 ;  /* 0x0000000c150c7221 */ /* 0x000fc80000000000 */
[----:B------:R-:W-:-:S05]  /*0450*/  FADD R12, R5, R12 ;  /* 0x0000000c050c7221 */ /* 0x000fca0000000000 */
[----:B------:R-:W-:-:S05]  /*0460*/  FSEL R12, R12, RZ, !P1 ;  /* 0x000000ff0c0c7208 */ /* 0x000fca0004800000 */
[----:B------:R-:W1:Y:S02]  /*0470*/  SHFL.BFLY PT, R5, R12, 0x10, 0x1f ;  /* 0x0e001f000c057f89 */ /* 0x000e6400000e0000 */
[----:B-1----:R-:W-:-:S05]  /*0480*/  FADD R5, R12, R5 ;  /* 0x000000050c057221 */ /* 0x002fca0000000000 */
[----:B------:R-:W1:Y:S02]  /*0490*/  SHFL.BFLY PT, R4, R5, 0x8, 0x1f ;  /* 0x0d001f0005047f89 */ /* 0x000e6400000e0000 */
[----:B-1----:R-:W-:Y:S01]  /*04a0*/  FADD R4, R5, R4 ;  /* 0x0000000405047221 */ /* 0x002fe20000000000 */
[----:B------:R-:W-:-:S04]  /*04b0*/  SHF.R.U32.HI R5, RZ, 0x3, R19 ;  /* 0x00000003ff057819 */ /* 0x000fc80000011613 */
[----:B------:R-:W1:Y:S01]  /*04c0*/  SHFL.BFLY PT, R13, R4, 0x4, 0x1f ;  /* 0x0c801f00040d7f89 */ /* 0x000e6200000e0000 */
[----:B------:R-:W-:Y:S01]  /*04d0*/  LOP3.LUT R5, R5, 0x3c, RZ, 0xc0, !PT ;  /* 0x0000003c05057812 */ /* 0x000fe200078ec0ff */
[----:B-1----:R-:W-:-:S05]  /*04e0*/  FADD R13, R4, R13 ;  /* 0x0000000d040d7221 */ /* 0x002fca0000000000 */
[----:B------:R-:W1:Y:S02]  /*04f0*/  SHFL.BFLY PT, R14, R13, 0x2, 0x1f ;  /* 0x0c401f000d0e7f89 */ /* 0x000e6400000e0000 */
[----:B-1----:R-:W-:-:S05]  /*0500*/  FADD R14, R13, R14 ;  /* 0x0000000e0d0e7221 */ /* 0x002fca0000000000 */
[----:B------:R-:W1:Y:S02]  /*0510*/  SHFL.BFLY PT, R15, R14, 0x1, 0x1f ;  /* 0x0c201f000e0f7f89 */ /* 0x000e6400000e0000 */
[----:B-1----:R-:W-:-:S05]  /*0520*/  FADD R16, R14, R15 ;  /* 0x0000000f0e107221 */ /* 0x002fca0000000000 */
[----:B------:R1:W-:Y:S01]  /*0530*/  @!P0 STS [R5+UR4], R16 ;  /* 0x0000001005008988 */ /* 0x0003e20008000804 */
[----:B------:R-:W-:Y:S01]  /*0540*/  BAR.SYNC.DEFER_BLOCKING 0x0 ;  /* 0x0000000000007b1d */ /* 0x000fe20000010000 */
[----:B------:R-:W-:-:S04]  /*0550*/  LOP3.LUT P0, RZ, R19, 0xf, RZ, 0xc0, !PT ;  /* 0x0000000f13ff7812 */ /* 0x000fc8000780c0ff */
[----:B------:R-:W-:-:S03]  /*0560*/  ISETP.LT.AND P0, PT, R19, 0x10, !P0 ;  /* 0x000000101300780c */ /* 0x000fc60004701270 */
[----:B-1----:R-:W1:Y:S01]  /*0570*/  LDC.64 R16, c[0x0][0x210] ;  /* 0x00008400ff107b82 */ /* 0x002e620000000a00 */
[----:B------:R-:W2:Y:S04]  /*0580*/  @!P2 LDS R11, [R10+UR4] ;  /* 0x000000040a0ba984 */ /* 0x000ea80008000800 */
[----:B--2---:R-:W2:Y:S02]  /*0590*/  SHFL.BFLY PT, R4, R11, 0x8, 0x1f ;  /* 0x0d001f000b047f89 */ /* 0x004ea400000e0000 */
[----:B--2---:R-:W-:-:S05]  /*05a0*/  FADD R4, R11, R4 ;  /* 0x000000040b047221 */ /* 0x004fca0000000000 */
[----:B------:R-:W2:Y:S02]  /*05b0*/  SHFL.BFLY PT, R13, R4, 0x4, 0x1f ;  /* 0x0c801f00040d7f89 */ /* 0x000ea400000e0000 */
[----:B--2---:R-:W-:Y:S02]  /*05c0*/  FADD R13, R4, R13 ;  /* 0x0000000d040d7221 */ /* 0x004fe40000000000 */
[----:B------:R-:W2:Y:S03]  /*05d0*/  LDC.64 R4, c[0x0][0x228] ;  /* 0x00008a00ff047b82 */ /* 0x000ea60000000a00 */
[----:B------:R-:W3:Y:S01]  /*05e0*/  SHFL.BFLY PT, R12, R13, 0x2, 0x1f ;  /* 0x0c401f000d0c7f89 */ /* 0x000ee200000e0000 */
[----:B--2---:R-:W-:-:S04]  /*05f0*/  IMAD.WIDE.U32 R4, R7, 0x2, R4 ;  /* 0x0000000207047825 */ /* 0x004fc800078e0004 */
[----:B---3--:R-:W-:-:S05]  /*0600*/  FADD R12, R13, R12 ;  /* 0x0000000c0d0c7221 */ /* 0x008fca0000000000 */
[----:B------:R-:W2:Y:S02]  /*0610*/  SHFL.BFLY PT, R15, R12, 0x1, 0x1f ;  /* 0x0c201f000c0f7f89 */ /* 0x000ea400000e0000 */
[----:B--2---:R-:W-:Y:S01]  /*0620*/  FADD R15, R12, R15 ;  /* 0x0000000f0c0f7221 */ /* 0x004fe20000000000 */
[----:B-1----:R-:W-:-:S04]  /*0630*/  LEA R12, P2, R0, R16, 0x2 ;  /* 0x00000010000c7211 */ /* 0x002fc800078410ff */
[----:B------:R-:W-:Y:S01]  /*0640*/  @P0 STS [R10+UR4], R15 ;  /* 0x0000000f0a000988 */ /* 0x000fe20008000804 */
[----:B------:R-:W-:Y:S01]  /*0650*/  BAR.SYNC.DEFER_BLOCKING 0x0 ;  /* 0x0000000000007b1d */ /* 0x000fe20000010000 */
[----:B------:R-:W-:-:S04]  /*0660*/  LOP3.LUT P0, RZ, R19, 0x1ff, RZ, 0xc0, !PT ;  /* 0x000001ff13ff7812 */ /* 0x000fc8000780c0ff */
[----:B------:R-:W-:Y:S01]  /*0670*/  ISETP.LT.AND P0, PT, R0, UR8, !P0 ;  /* 0x0000000800007c0c */ /* 0x000fe2000c701270 */
[----:B------:R-:W1:Y:S02]  /*0680*/  LDS R8, [UR4] ;  /* 0x00000004ff087984 */ /* 0x000e640008000800 */
[----:B-1----:R-:W-:Y:S01]  /*0690*/  FFMA R8, R8, R9, 9.9999997473787516356e-06 ;  /* 0x3727c5ac08087423 */ /* 0x002fe20000000009 */
[----:B------:R-:W-:-:S03]  /*06a0*/  SHF.R.S32.HI R9, RZ, 0x1f, R0 ;  /* 0x0000001fff097819 */ /* 0x000fc60000011400 */
[----:B------:R1:W2:Y:S01]  /*06b0*/  MUFU.RSQ R11, R8 ;  /* 0x00000008000b7308 */ /* 0x0002a20000001400 */
[----:B------:R-:W-:Y:S01]  /*06c0*/  LEA.HI.X R13, R0, R17, R9, 0x2, P2 ;  /* 0x00000011000d7211 */ /* 0x000fe200010f1409 */
[----:B------:R-:W-:Y:S01]  /*06d0*/  BAR.SYNC.DEFER_BLOCKING 0x0 ;  /* 0x0000000000007b1d */ /* 0x000fe20000010000 */
[----:B------:R-:W-:-:S07]  /*06e0*/  CS2R R16, SRZ ;  /* 0x0000000000107805 */ /* 0x000fce000001ff00 */
[----:B-1----:R-:W1:Y:S01]  /*06f0*/  LDC.64 R8, c[0x0][0x238] ;  /* 0x00008e00ff087b82 */ /* 0x002e620000000a00 */
[----:B--2---:R2:W-:Y:S04]  /*0700*/  @P0 STG.E desc[UR6][R12.64], R11 ;  /* 0x0000000b0c000986 */ /* 0x0045e8000c101906 */
[----:B------:R-:W3:Y:S04]  /*0710*/  @!P1 LDG.E.EF.64 R16, desc[UR6][R2.64] ;  /* 0x0000000602109981 */ /* 0x000ee8000c0e1b00 */
[----:B------:R-:W4:Y:S01]  /*0720*/  LDG.E.EL.64 R14, desc[UR6][R4.64] ;  /* 0x00000006040e7981 */ /* 0x000f22000c2e1b00 */
[----:B-1----:R-:W-:-:S04]  /*0730*/  IMAD.WIDE R8, R6, 0x2, R8 ;  /* 0x0000000206087825 */ /* 0x002fc800078e0208 */
[----:B---3--:R-:W-:Y:S02]  /*0740*/  HADD2.F32 R10, -RZ, R16.H0_H0 ;  /* 0x20000010ff0a7230 */ /* 0x008fe40000004100 */
[----:B------:R-:W-:Y:S02]  /*0750*/  HADD2.F32 R16, -RZ, R16.H1_H1 ;  /* 0x30000010ff107230 */ /* 0x000fe40000004100 */
[----:B------:R-:W-:Y:S02]  /*0760*/  HADD2.F32 R18, -RZ, R17.H0_H0 ;  /* 0x20000011ff127230 */ /* 0x000fe40000004100 */
[C---:B--2---:R-:W-:Y:S01]  /*0770*/  FMUL R13, R11.reuse, R10 ;  /* 0x0000000a0b0d7220 */ /* 0x044fe20000400000 */
[----:B------:R-:W-:Y:S02]  /*0780*/  HADD2.F32 R20, -RZ, R17.H1_H1 ;  /* 0x30000011ff147230 */ /* 0x000fe40000004100 */
[----:B------:R-:W-:Y:S01]  /*0790*/  FMUL R7, R11, R16 ;  /* 0x000000100b077220 */ /* 0x000fe20000400000 */
[----:B----4-:R-:W-:-:S02]  /*07a0*/  HADD2.F32 R0, -RZ, R14.H1_H1 ;  /* 0x3000000eff007230 */ /* 0x010fc40000004100 */
[C---:B------:R-:W-:Y:S01]  /*07b0*/  FMUL R18, R11.reuse, R18 ;  /* 0x000000120b127220 */ /* 0x040fe20000400000 */
[----:B------:R-:W-:Y:S02]  /*07c0*/  HADD2.F32 R12, -RZ, R15.H1_H1 ;  /* 0x3000000fff0c7230 */ /* 0x000fe40000004100 */
[----:B------:R-:W-:Y:S01]  /*07d0*/  FMUL R17, R11, R20 ;  /* 0x000000140b117220 */ /* 0x000fe20000400000 */
[----:B------:R-:W-:Y:S02]  /*07e0*/  HADD2.F32 R14, -RZ, R14.H0_H0 ;  /* 0x2000000eff0e7230 */ /* 0x000fe40000004100 */
[----:B------:R-:W-:Y:S01]  /*07f0*/  FMUL R0, R0, R7 ;  /* 0x0000000700007220 */ /* 0x000fe20000400000 */
[----:B------:R-:W-:Y:S02]  /*0800*/  HADD2.F32 R15, -RZ, R15.H0_H0 ;  /* 0x2000000fff0f7230 */ /* 0x000fe40000004100 */
[----:B------:R-:W-:Y:S01]  /*0810*/  FMUL R12, R12, R17 ;  /* 0x000000110c0c7220 */ /* 0x000fe20000400000 */
[----:B------:R-:W-:Y:S01]  /*0820*/  CS2R R6, SRZ ;  /* 0x0000000000067805 */ /* 0x000fe2000001ff00 */
[----:B------:R-:W-:Y:S01]  /*0830*/  FMUL R13, R14, R13 ;  /* 0x0000000d0e0d7220 */ /* 0x000fe20000400000 */
[----:B------:R-:W-:-:S04]  /*0840*/  FMUL R15, R15, R18 ;  /* 0x000000120f0f7220 */ /* 0x000fc80000400000 */
[----:B------:R-:W-:Y:S02]  /*0850*/  F2FP.F16.F32.PACK_AB R20, R0, R13 ;  /* 0x0000000d0014723e */ /* 0x000fe400000000ff */
[----:B------:R-:W-:-:S05]  /*0860*/  F2FP.F16.F32.PACK_AB R21, R12, R15 ;  /* 0x0000000f0c15723e */ /* 0x000fca00000000ff */
[----:B------:R1:W-:Y:S04]  /*0870*/  @!P1 STG.E.64 desc[UR6][R8.64], R20 ;  /* 0x0000001408009986 */ /* 0x0003e8000c101b06 */
[----:B------:R-:W2:Y:S04]  /*0880*/  @!P1 LDG.E.EF.64 R6, desc[UR6][R2.64+0x1000] ;  /* 0x0010000602069981 */ /* 0x000ea8000c0e1b00 */
[----:B------:R-:W3:Y:S01]  /*0890*/  LDG.E.EL.64 R4, desc[UR6][R4.64+0x1000] ;  /* 0x0010000604047981 */ /* 0x000ee2000c2e1b00 */
[----:B--2---:R-:W-:Y:S02]  /*08a0*/  HADD2.F32 R10, -RZ, R6.H0_H0 ;  /* 0x20000006ff0a7230 */ /* 0x004fe40000004100 */
[----:B------:R-:W-:-:S02]  /*08b0*/  HADD2.F32 R12, -RZ, R6.H1_H1 ;  /* 0x30000006ff0c7230 */ /* 0x000fc40000004100 */
[----:B------:R-:W-:Y:S02]  /*08c0*/  HADD2.F32 R16, -RZ, R7.H0_H0 ;  /* 0x20000007ff107230 */ /* 0x000fe40000004100 */
[----:B------:R-:W-:Y:S02]  /*08d0*/  HADD2.F32 R18, -RZ, R7.H1_H1 ;  /* 0x30000007ff127230 */ /* 0x000fe40000004100 */
[C---:B------:R-:W-:Y:S01]  /*08e0*/  FMUL R7, R11.reuse, R10 ;  /* 0x0000000a0b077220 */ /* 0x040fe20000400000 */
[----:B---3--:R-:W-:Y:S02]  /*08f0*/  HADD2.F32 R0, -RZ, R4.H1_H1 ;  /* 0x30000004ff007230 */ /* 0x008fe40000004100 */
[C---:B------:R-:W-:Y:S01]  /*0900*/  FMUL R3, R11.reuse, R12 ;  /* 0x0000000c0b037220 */ /* 0x040fe20000400000 */
[----:B------:R-:W-:Y:S02]  /*0910*/  HADD2.F32 R6, -RZ, R4.H0_H0 ;  /* 0x20000004ff067230 */ /* 0x000fe40000004100 */
[----:B------:R-:W-:Y:S01]  /*0920*/  FMUL R18, R11, R18 ;  /* 0x000000120b127220 */ /* 0x000fe20000400000 */
[----:B------:R-:W-:-:S02]  /*0930*/  HADD2.F32 R13, -RZ, R5.H1_H1 ;  /* 0x30000005ff0d7230 */ /* 0x000fc40000004100 */
[----:B------:R-:W-:Y:S01]  /*0940*/  FMUL R3, R0, R3 ;  /* 0x0000000300037220 */ /* 0x000fe20000400000 */
[----:B------:R-:W-:Y:S02]  /*0950*/  HADD2.F32 R14, -RZ, R5.H0_H0 ;  /* 0x20000005ff0e7230 */ /* 0x000fe40000004100 */
[----:B------:R-:W-:Y:S01]  /*0960*/  FMUL R5, R11, R16 ;  /* 0x000000100b057220 */ /* 0x000fe20000400000 */
[----:B------:R-:W-:Y:S01]  /*0970*/  FMUL R6, R6, R7 ;  /* 0x0000000706067220 */ /* 0x000fe20000400000 */
[----:B------:R-:W-:Y:S02]  /*0980*/  FMUL R18, R13, R18 ;  /* 0x000000120d127220 */ /* 0x000fe40000400000 */
[----:B------:R-:W-:Y:S02]  /*0990*/  FMUL R5, R14, R5 ;  /* 0x000000050e057220 */ /* 0x000fe40000400000 */
[----:B------:R-:W-:-:S03]  /*09a0*/  F2FP.F16.F32.PACK_AB R4, R3, R6 ;  /* 0x000000060304723e */ /* 0x000fc600000000ff */
[----:B------:R-:W-:Y:S01]  /*09b0*/  F2FP.F16.F32.PACK_AB R5, R18, R5 ;  /* 0x000000051205723e */ /* 0x000fe200000000ff */
[----:B-1----:R-:W-:Y:S06]  /*09c0*/  @P1 EXIT ;  /* 0x000000000000194d */ /* 0x002fec0003800000 */
[----:B------:R-:W-:Y:S01]  /*09d0*/  STG.E.64 desc[UR6][R8.64+0x1000], R4 ;  /* 0x0010000408007986 */ /* 0x000fe2000c101b06 */
[----:B------:R-:W-:Y:S05]  /*09e0*/  EXIT ;  /* 0x000000000000794d */ /* 0x000fea0003800000 */
.L_x_0:
[----:B------:R-:W-:Y:S01]  /*09f0*/  MOV R0, 0x0 ;  /* 0x0000000000007802 */ /* 0x000fe20000000f00 */
[----:B------:R-:W-:Y:S01]  /*0a00*/  ULDC.64 UR4, c[0x4][0x18] ;  /* 0x0100060000047ab9 */ /* 0x000fe20000000a00 */
[----:B------:R-:W-:Y:S01]  /*0a10*/  ULDC.64 UR6, c[0x4][0x8] ;  /* 0x0100020000067ab9 */ /* 0x000fe20000000a00 */
[----:B-----5:R-:W-:Y:S01]  /*0a20*/  MOV R4, UR4 ;  /* 0x0000000400047c02 */ /* 0x020fe20008000f00 */
[----:B------:R1:W2:Y:S01]  /*0a30*/  LDC.64 R2, c[0x4][R0] ;  /* 0x0100000000027b82 */ /* 0x0002a20000000a00 */
[----:B------:R-:W-:Y:S01]  /*0a40*/  MOV R5, UR5 ;  /* 0x0000000500057c02 */ /* 0x000fe20008000f00 */
[----:B------:R-:W-:Y:S01]  /*0a50*/  ULDC.64 UR4, c[0x4][0x10] ;  /* 0x0100040000047ab9 */ /* 0x000fe20000000a00 */
[----:B------:R-:W-:Y:S01]  /*0a60*/  HFMA2.MMA R8, -RZ, RZ, 0, 2.384185791015625e-06 ;  /* 0x00000028ff087435 */ /* 0x000fe200000001ff */
[----:B------:R-:W-:Y:S01]  /*0a70*/  MOV R6, UR4 ;  /* 0x0000000400067c02 */ /* 0x000fe20008000f00 */
[----:B------:R-:W-:Y:S01]  /*0a80*/  HFMA2.MMA R13, -RZ, RZ, 0, 0 ;  /* 0x00000000ff0d7435 */ /* 0x000fe200000001ff */
[----:B------:R-:W-:-:S02]  /*0a90*/  MOV R7, UR5 ;  /* 0x0000000500077c02 */ /* 0x000fc40008000f00 */
[----:B------:R-:W-:Y:S02]  /*0aa0*/  MOV R10, UR6 ;  /* 0x00000006000a7c02 */ /* 0x000fe40008000f00 */
[----:B------:R-:W-:Y:S02]  /*0ab0*/  MOV R11, UR7 ;  /* 0x00000007000b7c02 */ /* 0x000fe40008000f00 */
[----:B-1----:R-:W-:-:S07]  /*0ac0*/  MOV R12, 0x1 ;  /* 0x00000001000c7802 */ /* 0x002fce0000000f00 */
[----:B------:R-:W-:-:S07]  /*0ad0*/  LEPC R20, `(.L_x_1) ;  /* 0x000000001014794e */ /* 0x000fce0000000000 */
[----:B0-2---:R-:W-:Y:S05]  /*0ae0*/  CALL.ABS.NOINC R2 ;  /* 0x0000000002007343 */ /* 0x005fea0003c00000 */
.L_x_1:
[----:B------:R-:W-:Y:S05]  /*0af0*/  BRA `(.L_x_1) ;  /* 0xfffffffc00fc7947 */ /* 0x000fea000383ffff */
.L_x_2:
[----:B------:R-:W-:-:S00]  /*0b00*/  BRA `(.L_x_2) ;  /* 0xfffffffc00fc7947 */ /* 0x000fc0000383ffff */
[----:B------:R-:W-:-:S00]  /*0b10*/  NOP ;  /* 0x0000000000007918 */ /* 0x000fc00000000000 */
        /* <DEDUP_REMOVED lines=14> */
.L_x_3:


//--------------------- .nv.global.init           --------------------------
	.section	.nv.global.init,"aw",@progbits
.nv.global.init:
	.type		assertFunc_0,@object
	.size		assertFunc_0,(_$_str - assertFunc_0)
assertFunc_0:
        /*0000*/ 	.byte	0x75, 0x6e, 0x6b, 0x6e, 0x6f, 0x77, 0x6e, 0x00
	.type		_$_str,@object
	.size		_$_str,(assertMessage_0 - _$_str)
_$_str:
        /*0008*/ 	.byte	0x5f, 0x5f, 0x43, 0x55, 0x44, 0x41, 0x5f, 0x46, 0x54, 0x5a, 0x00
	.type		assertMessage_0,@object
	.size		assertMessage_0,(assertFile_0 - assertMessage_0)
assertMessage_0:
        /*0013*/ 	.byte	0x69, 0x6e, 0x64, 0x65, 0x78, 0x20, 0x6f, 0x75, 0x74, 0x20, 0x6f, 0x66, 0x20, 0x62, 0x6f, 0x75
        /*0023*/ 	.byte	0x6e, 0x64, 0x73, 0x3a, 0x20, 0x30, 0x20, 0x3c, 0x3d, 0x20, 0x74, 0x6d, 0x70, 0x34, 0x20, 0x3c
        /*0033*/ 	.byte	0x20, 0x31, 0x32, 0x38, 0x32, 0x35, 0x36, 0x00
	.type		assertFile_0,@object
	.size		assertFile_0,(.L_1 - assertFile_0)
assertFile_0:
        /*003b*/ 	.byte	0x2e, 0x2f, 0x6c, 0x6f, 0x63, 0x61, 0x6c, 0x5f, 0x63, 0x61, 0x63, 0x68, 0x65, 0x2f, 0x75, 0x73
        /*004b*/ 	.byte	0x2f, 0x63, 0x75, 0x73, 0x6e, 0x35, 0x72, 0x34, 0x66, 0x74, 0x6e, 0x63, 0x6c, 0x37, 0x67, 0x71
        /*005b*/ 	.byte	0x73, 0x69, 0x69, 0x78, 0x67, 0x33, 0x68, 0x77, 0x33, 0x6f, 0x6a, 0x63, 0x66, 0x75, 0x76, 0x61
        /*006b*/ 	.byte	0x71, 0x64, 0x68, 0x65, 0x7a, 0x6c, 0x78, 0x62, 0x6c, 0x77, 0x65, 0x63, 0x6e, 0x6c, 0x63, 0x6b
        /*007b*/ 	.byte	0x6a, 0x6b, 0x6a, 0x6e, 0x65, 0x2e, 0x70, 0x79, 0x00
.L_1:


//--------------------- .nv.shared.triton_red_fused__to_copy_add_embedding_mean_mul_pow_rsqrt_0 --------------------------
	.section	.nv.shared.triton_red_fused__to_copy_add_embedding_mean_mul_pow_rsqrt_0,"aw",@nobits
	.sectionflags	@""
	.align	16
	.zero		1024


//--------------------- .nv.constant0.triton_red_fused__to_copy_add_embedding_mean_mul_pow_rsqrt_0 --------------------------
	.section	.nv.constant0.triton_red_fused__to_copy_add_embedding_mean_mul_pow_rsqrt_0,"a",@progbits
	.sectionflags	@""
	.align	4
.nv.constant0.triton_red_fused__to_copy_add_embedding_mean_mul_pow_rsqrt_0:
	.zero		592


//--------------------- SYMBOLS --------------------------

	.type		__assertfail,@function
